//
// Generated by NVIDIA NVVM Compiler
//
// Compiler Build ID: CL-36424714
// Cuda compilation tools, release 13.0, V13.0.88
// Based on NVVM 20.0.0
//

.version 9.0
.target sm_100
.address_size 64

	// .globl	_Z16partition_kernelPiiS_S_iS_S_

.visible .entry _Z16partition_kernelPiiS_S_iS_S_(
	.param .u64 .ptr .align 1 _Z16partition_kernelPiiS_S_iS_S__param_0,
	.param .u32 _Z16partition_kernelPiiS_S_iS_S__param_1,
	.param .u64 .ptr .align 1 _Z16partition_kernelPiiS_S_iS_S__param_2,
	.param .u64 .ptr .align 1 _Z16partition_kernelPiiS_S_iS_S__param_3,
	.param .u32 _Z16partition_kernelPiiS_S_iS_S__param_4,
	.param .u64 .ptr .align 1 _Z16partition_kernelPiiS_S_iS_S__param_5,
	.param .u64 .ptr .align 1 _Z16partition_kernelPiiS_S_iS_S__param_6
)
{
	.reg .pred 	%p<3>;
	.reg .b32 	%r<10>;
	.reg .b64 	%rd<17>;

	ld.param.u64 	%rd1, [_Z16partition_kernelPiiS_S_iS_S__param_0];
	ld.param.u32 	%r3, [_Z16partition_kernelPiiS_S_iS_S__param_1];
	ld.param.u64 	%rd2, [_Z16partition_kernelPiiS_S_iS_S__param_2];
	ld.param.u64 	%rd3, [_Z16partition_kernelPiiS_S_iS_S__param_3];
	ld.param.u32 	%r4, [_Z16partition_kernelPiiS_S_iS_S__param_4];
	ld.param.u64 	%rd4, [_Z16partition_kernelPiiS_S_iS_S__param_5];
	ld.param.u64 	%rd5, [_Z16partition_kernelPiiS_S_iS_S__param_6];
	mov.u32 	%r5, %ctaid.x;
	mov.u32 	%r6, %ntid.x;
	mov.u32 	%r7, %tid.x;
	mad.lo.s32 	%r1, %r5, %r6, %r7;
	setp.ge.s32 	%p1, %r1, %r4;
	@%p1 bra 	$L__BB0_4;
	cvta.to.global.u64 	%rd6, %rd1;
	mul.wide.s32 	%rd7, %r1, 4;
	add.s64 	%rd8, %rd6, %rd7;
	ld.global.u32 	%r2, [%rd8];
	setp.ge.s32 	%p2, %r2, %r3;
	@%p2 bra 	$L__BB0_3;
	cvta.to.global.u64 	%rd13, %rd4;
	atom.global.add.u32 	%r9, [%rd13], 1;
	cvta.to.global.u64 	%rd14, %rd2;
	mul.wide.s32 	%rd15, %r9, 4;
	add.s64 	%rd16, %rd14, %rd15;
	st.global.u32 	[%rd16], %r2;
	bra.uni 	$L__BB0_4;
$L__BB0_3:
	cvta.to.global.u64 	%rd9, %rd5;
	atom.global.add.u32 	%r8, [%rd9], 1;
	cvta.to.global.u64 	%rd10, %rd3;
	mul.wide.s32 	%rd11, %r8, 4;
	add.s64 	%rd12, %rd10, %rd11;
	st.global.u32 	[%rd12], %r2;
$L__BB0_4:
	ret;

}


// ===== COMPILED SASS (sm_100) =====

	.target	sm_100

	.elftype	@"ET_EXEC"


//--------------------- .note.nv.tkinfo           --------------------------
	.section	.note.nv.tkinfo,"",@"SHT_NOTE"
	.sectionflags	@"SHF_NOTE_NV_TKINFO"
	.tkinfo
        /*0018*/ 	.word	0x00000002
        /*0030*/ 	.string	""
        /*0030*/ 	.string	"ptxas"
        /*0030*/ 	.string	"Cuda compilation tools, release 13.0, V13.0.88"
        /*0030*/ 	.string	"Build cuda_13.0.r13.0/compiler.36424714_0"
        /*0030*/ 	.string	"-arch sm_100 -m 64 "



//--------------------- .note.nv.cuinfo           --------------------------
	.section	.note.nv.cuinfo,"",@"SHT_NOTE"
	.sectionflags	@"SHF_NOTE_NV_CUINFO"
        /*0018*/ 	.short	0x0002
        /*001a*/ 	.short	0x0064
        /*001c*/ 	.short	0x0082
	.zero		2


//--------------------- .nv.info                  --------------------------
	.section	.nv.info,"",@"SHT_CUDA_INFO"
	.align	4


	//----- nvinfo : EIATTR_REGCOUNT
	.align		4
        /*0000*/ 	.byte	0x04, 0x2f
        /*0002*/ 	.short	(.L_1 - .L_0)
	.align		4
.L_0:
        /*0004*/ 	.word	index@(_Z16partition_kernelPiiS_S_iS_S_)
        /*0008*/ 	.word	0x0000000c


	//----- nvinfo : EIATTR_FRAME_SIZE
	.align		4
.L_1:
        /*000c*/ 	.byte	0x04, 0x11
        /*000e*/ 	.short	(.L_3 - .L_2)
	.align		4
.L_2:
        /*0010*/ 	.word	index@(_Z16partition_kernelPiiS_S_iS_S_)
        /*0014*/ 	.word	0x00000000


	//----- nvinfo : EIATTR_MIN_STACK_SIZE
	.align		4
.L_3:
        /*0018*/ 	.byte	0x04, 0x12
        /*001a*/ 	.short	(.L_5 - .L_4)
	.align		4
.L_4:
        /*001c*/ 	.word	index@(_Z16partition_kernelPiiS_S_iS_S_)
        /*0020*/ 	.word	0x00000000
.L_5:


//--------------------- .nv.compat                --------------------------
	.section	.nv.compat,"",@"SHT_CUDA_COMPAT_INFO"
	.align	4
        /*0000*/ 	.byte	0x02, 0x09, 0x00, 0x00, 0x02, 0x02, 0x01, 0x00, 0x02, 0x05, 0x05, 0x00, 0x03, 0x07, 0x01, 0x01
        /*0010*/ 	.byte	0x02, 0x03, 0x00, 0x00, 0x02, 0x06, 0x01, 0x00, 0x04, 0x0b, 0x08, 0x00, 0x09, 0x00, 0x00, 0x00
        /*0020*/ 	.byte	0x00, 0x00, 0x00, 0x00


//--------------------- .nv.info._Z16partition_kernelPiiS_S_iS_S_ --------------------------
	.section	.nv.info._Z16partition_kernelPiiS_S_iS_S_,"",@"SHT_CUDA_INFO"
	.sectionflags	@""
	.align	4


	//----- nvinfo : EIATTR_CUDA_API_VERSION
	.align		4
        /*0000*/ 	.byte	0x04, 0x37
        /*0002*/ 	.short	(.L_7 - .L_6)
.L_6:
        /*0004*/ 	.word	0x00000082


	//----- nvinfo : EIATTR_KPARAM_INFO
	.align		4
.L_7:
        /*0008*/ 	.byte	0x04, 0x17
        /*000a*/ 	.short	(.L_9 - .L_8)
.L_8:
        /*000c*/ 	.word	0x00000000
        /*0010*/ 	.short	0x0006
        /*0012*/ 	.short	0x0030
        /*0014*/ 	.byte	0x00, 0xf5, 0x21, 0x00


	//----- nvinfo : EIATTR_KPARAM_INFO
	.align		4
.L_9:
        /*0018*/ 	.byte	0x04, 0x17
        /*001a*/ 	.short	(.L_11 - .L_10)
.L_10:
        /*001c*/ 	.word	0x00000000
        /*0020*/ 	.short	0x0005
        /*0022*/ 	.short	0x0028
        /*0024*/ 	.byte	0x00, 0xf5, 0x21, 0x00


	//----- nvinfo : EIATTR_KPARAM_INFO
	.align		4
.L_11:
        /*0028*/ 	.byte	0x04, 0x17
        /*002a*/ 	.short	(.L_13 - .L_12)
.L_12:
        /*002c*/ 	.word	0x00000000
        /*0030*/ 	.short	0x0004
        /*0032*/ 	.short	0x0020
        /*0034*/ 	.byte	0x00, 0xf0, 0x11, 0x00


	//----- nvinfo : EIATTR_KPARAM_INFO
	.align		4
.L_13:
        /*0038*/ 	.byte	0x04, 0x17
        /*003a*/ 	.short	(.L_15 - .L_14)
.L_14:
        /*003c*/ 	.word	0x00000000
        /*0040*/ 	.short	0x0003
        /*0042*/ 	.short	0x0018
        /*0044*/ 	.byte	0x00, 0xf5, 0x21, 0x00


	//----- nvinfo : EIATTR_KPARAM_INFO
	.align		4
.L_15:
        /*0048*/ 	.byte	0x04, 0x17
        /*004a*/ 	.short	(.L_17 - .L_16)
.L_16:
        /*004c*/ 	.word	0x00000000
        /*0050*/ 	.short	0x0002
        /*0052*/ 	.short	0x0010
        /*0054*/ 	.byte	0x00, 0xf5, 0x21, 0x00


	//----- nvinfo : EIATTR_KPARAM_INFO
	.align		4
.L_17:
        /*0058*/ 	.byte	0x04, 0x17
        /*005a*/ 	.short	(.L_19 - .L_18)
.L_18:
        /*005c*/ 	.word	0x00000000
        /*0060*/ 	.short	0x0001
        /*0062*/ 	.short	0x0008
        /*0064*/ 	.byte	0x00, 0xf0, 0x11, 0x00


	//----- nvinfo : EIATTR_KPARAM_INFO
	.align		4
.L_19:
        /*0068*/ 	.byte	0x04, 0x17
        /*006a*/ 	.short	(.L_21 - .L_20)
.L_20:
        /*006c*/ 	.word	0x00000000
        /*0070*/ 	.short	0x0000
        /*0072*/ 	.short	0x0000
        /*0074*/ 	.byte	0x00, 0xf5, 0x21, 0x00


	//----- nvinfo : EIATTR_SPARSE_MMA_MASK
	.align		4
.L_21:
        /*0078*/ 	.byte	0x03, 0x50
        /*007a*/ 	.short	0x0000


	//----- nvinfo : EIATTR_MAXREG_COUNT
	.align		4
        /*007c*/ 	.byte	0x03, 0x1b
        /*007e*/ 	.short	0x00ff


	//----- nvinfo : EIATTR_MERCURY_ISA_VERSION
	.align		4
        /*0080*/ 	.byte	0x03, 0x5f
        /*0082*/ 	.short	0x0101


	//----- nvinfo : EIATTR_INT_WARP_WIDE_INSTR_OFFSETS
	.align		4
        /*0084*/ 	.byte	0x04, 0x31
        /*0086*/ 	.short	(.L_23 - .L_22)


	//   ....[0]....
.L_22:
        /*0088*/ 	.word	0x00000100


	//   ....[1]....
        /*008c*/ 	.word	0x000001a0


	//   ....[2]....
        /*0090*/ 	.word	0x00000200


	//   ....[3]....
        /*0094*/ 	.word	0x000002a0


	//----- nvinfo : EIATTR_VRC_CTA_INIT_COUNT
	.align		4
.L_23:
        /*0098*/ 	.byte	0x02, 0x4a
	.zero		1
	.zero		1


	//----- nvinfo : EIATTR_EXIT_INSTR_OFFSETS
	.align		4
        /*009c*/ 	.byte	0x04, 0x1c
        /*009e*/ 	.short	(.L_25 - .L_24)


	//   ....[0]....
.L_24:
        /*00a0*/ 	.word	0x00000070


	//   ....[1]....
        /*00a4*/ 	.word	0x000001e0


	//   ....[2]....
        /*00a8*/ 	.word	0x000002e0


	//----- nvinfo : EIATTR_CRS_STACK_SIZE
	.align		4
.L_25:
        /*00ac*/ 	.byte	0x04, 0x1e
        /*00ae*/ 	.short	(.L_27 - .L_26)
.L_26:
        /*00b0*/ 	.word	0x00000000


	//----- nvinfo : EIATTR_CBANK_PARAM_SIZE
	.align		4
.L_27:
        /*00b4*/ 	.byte	0x03, 0x19
        /*00b6*/ 	.short	0x0038


	//----- nvinfo : EIATTR_PARAM_CBANK
	.align		4
        /*00b8*/ 	.byte	0x04, 0x0a
        /*00ba*/ 	.short	(.L_29 - .L_28)
	.align		4
.L_28:
        /*00bc*/ 	.word	index@(.nv.constant0._Z16partition_kernelPiiS_S_iS_S_)
        /*00c0*/ 	.short	0x0380
        /*00c2*/ 	.short	0x0038


	//----- nvinfo : EIATTR_SW_WAR
	.align		4
.L_29:
        /*00c4*/ 	.byte	0x04, 0x36
        /*00c6*/ 	.short	(.L_31 - .L_30)
.L_30:
        /*00c8*/ 	.word	0x00000008
.L_31:


//--------------------- .nv.callgraph             --------------------------
	.section	.nv.callgraph,"",@"SHT_CUDA_CALLGRAPH"
	.align	4
	.sectionentsize	8
	.align		4
        /*0000*/ 	.word	0x00000000
	.align		4
        /*0004*/ 	.word	0xffffffff
	.align		4
        /*0008*/ 	.word	0x00000000
	.align		4
        /*000c*/ 	.word	0xfffffffe
	.align		4
        /*0010*/ 	.word	0x00000000
	.align		4
        /*0014*/ 	.word	0xfffffffd
	.align		4
        /*0018*/ 	.word	0x00000000
	.align		4
        /*001c*/ 	.word	0xfffffffc


//--------------------- .text._Z16partition_kernelPiiS_S_iS_S_ --------------------------
	.section	.text._Z16partition_kernelPiiS_S_iS_S_,"ax",@progbits
	.align	128
        .global         _Z16partition_kernelPiiS_S_iS_S_
        .type           _Z16partition_kernelPiiS_S_iS_S_,@function
        .size           _Z16partition_kernelPiiS_S_iS_S_,(.L_x_2 - _Z16partition_kernelPiiS_S_iS_S_)
        .other          _Z16partition_kernelPiiS_S_iS_S_,@"STO_CUDA_ENTRY STV_DEFAULT"
_Z16partition_kernelPiiS_S_iS_S_:
.text._Z16partition_kernelPiiS_S_iS_S_:
[----:B------:R-:W-:Y:S01]  /*0000*/  LDC R1, c[0x0][0x37c] ;  /* 0x0000df00ff017b82 */ /* 0x000fe20000000800 */
[----:B------:R-:W0:Y:S07]  /*0010*/  S2R R0, SR_TID.X ;  /* 0x0000000000007919 */ /* 0x000e2e0000002100 */
[----:B------:R-:W0:Y:S01]  /*0020*/  S2UR UR4, SR_CTAID.X ;  /* 0x00000000000479c3 */ /* 0x000e220000002500 */
[----:B------:R-:W1:Y:S07]  /*0030*/  LDCU UR5, c[0x0][0x3a0] ;  /* 0x00007400ff0577ac */ /* 0x000e6e0008000800 */
[----:B------:R-:W0:Y:S02]  /*0040*/  LDC R5, c[0x0][0x360] ;  /* 0x0000d800ff057b82 */ /* 0x000e240000000800 */
[----:B0-----:R-:W-:-:S05]  /*0050*/  IMAD R5, R5, UR4, R0 ;  /* 0x0000000405057c24 */ /* 0x001fca000f8e0200 */
[----:B-1----:R-:W-:-:S13]  /*0060*/  ISETP.GE.AND P0, PT, R5, UR5, PT ;  /* 0x0000000505007c0c */ /* 0x002fda000bf06270 */
[----:B------:R-:W-:Y:S05]  /*0070*/  @P0 EXIT ;  /* 0x000000000000094d */ /* 0x000fea0003800000 */
[----:B------:R-:W0:Y:S01]  /*0080*/  LDC.64 R2, c[0x0][0x380] ;  /* 0x0000e000ff027b82 */ /* 0x000e220000000a00 */
[----:B------:R-:W1:Y:S01]  /*0090*/  LDCU.64 UR4, c[0x0][0x358] ;  /* 0x00006b00ff0477ac */ /* 0x000e620008000a00 */
[----:B------:R-:W2:Y:S01]  /*00a0*/  LDCU UR6, c[0x0][0x388] ;  /* 0x00007100ff0677ac */ /* 0x000ea20008000800 */
[----:B0-----:R-:W-:-:S05]  /*00b0*/  IMAD.WIDE R2, R5, 0x4, R2 ;  /* 0x0000000405027825 */ /* 0x001fca00078e0202 */
[----:B-1----:R-:W2:Y:S02]  /*00c0*/  LDG.E R0, desc[UR4][R2.64] ;  /* 0x0000000402007981 */ /* 0x002ea4000c1e1900 */
[----:B--2---:R-:W-:-:S13]  /*00d0*/  ISETP.GE.AND P0, PT, R0, UR6, PT ;  /* 0x0000000600007c0c */ /* 0x004fda000bf06270 */
[----:B------:R-:W-:Y:S05]  /*00e0*/  @P0 BRA `(.L_x_0) ;  /* 0x0000000000400947 */ /* 0x000fea0003800000 */
[----:B------:R-:W0:Y:S01]  /*00f0*/  S2R R5, SR_LANEID ;  /* 0x0000000000057919 */ /* 0x000e220000000000 */
[----:B------:R-:W-:Y:S01]  /*0100*/  VOTEU.ANY UR6, UPT, PT ;  /* 0x0000000000067886 */ /* 0x000fe200038e0100 */
[----:B------:R-:W1:Y:S01]  /*0110*/  LDC.64 R2, c[0x0][0x3a8] ;  /* 0x0000ea00ff027b82 */ /* 0x000e620000000a00 */
[----:B------:R-:W0:Y:S08]  /*0120*/  FLO.U32 R6, UR6 ;  /* 0x0000000600067d00 */ /* 0x000e3000080e0000 */
[----:B------:R-:W1:Y:S01]  /*0130*/  POPC R9, UR6 ;  /* 0x0000000600097d09 */ /* 0x000e620008000000 */
[----:B0-----:R-:W-:Y:S01]  /*0140*/  ISETP.EQ.U32.AND P0, PT, R6, R5, PT ;  /* 0x000000050600720c */ /* 0x001fe20003f02070 */
[----:B------:R-:W0:Y:S01]  /*0150*/  S2R R8, SR_LTMASK ;  /* 0x0000000000087919 */ /* 0x000e220000003900 */
[----:B------:R-:W2:Y:S11]  /*0160*/  LDC.64 R4, c[0x0][0x390] ;  /* 0x0000e400ff047b82 */ /* 0x000eb60000000a00 */
[----:B-1----:R-:W3:Y:S01]  /*0170*/  @P0 ATOMG.E.ADD.STRONG.GPU PT, R3, desc[UR4][R2.64], R9 ;  /* 0x80000009020309a8 */ /* 0x002ee200081ef104 */
[----:B0-----:R-:W-:-:S06]  /*0180*/  LOP3.LUT R8, R8, UR6, RZ, 0xc0, !PT ;  /* 0x0000000608087c12 */ /* 0x001fcc000f8ec0ff */
[----:B------:R-:W0:Y:S01]  /*0190*/  POPC R8, R8 ;  /* 0x0000000800087309 */ /* 0x000e220000000000 */
[----:B---3--:R-:W0:Y:S02]  /*01a0*/  SHFL.IDX PT, R7, R3, R6, 0x1f ;  /* 0x00001f0603077589 */ /* 0x008e2400000e0000 */
[----:B0-----:R-:W-:-:S04]  /*01b0*/  IMAD.IADD R7, R7, 0x1, R8 ;  /* 0x0000000107077824 */ /* 0x001fc800078e0208 */
[----:B--2---:R-:W-:-:S05]  /*01c0*/  IMAD.WIDE R4, R7, 0x4, R4 ;  /* 0x0000000407047825 */ /* 0x004fca00078e0204 */
[----:B------:R-:W-:Y:S01]  /*01d0*/  STG.E desc[UR4][R4.64], R0 ;  /* 0x0000000004007986 */ /* 0x000fe2000c101904 */
[----:B------:R-:W-:Y:S05]  /*01e0*/  EXIT ;  /* 0x000000000000794d */ /* 0x000fea0003800000 */
.L_x_0:
        /* <DEDUP_REMOVED lines=16> */
.L_x_1:
[----:B------:R-:W-:-:S00]  /*02f0*/  BRA `(.L_x_1) ;  /* 0xfffffffc00fc7947 */ /* 0x000fc0000383ffff */
[----:B------:R-:W-:-:S00]  /*0300*/  NOP ;  /* 0x0000000000007918 */ /* 0x000fc00000000000 */
[----:B------:R-:W-:-:S00]  /*0310*/  NOP ;  /* 0x0000000000007918 */ /* 0x000fc00000000000 */
[----:B------:R-:W-:-:S00]  /*0320*/  NOP ;  /* 0x0000000000007918 */ /* 0x000fc00000000000 */
[----:B------:R-:W-:-:S00]  /*0330*/  NOP ;  /* 0x0000000000007918 */ /* 0x000fc00000000000 */
[----:B------:R-:W-:-:S00]  /*0340*/  NOP ;  /* 0x0000000000007918 */ /* 0x000fc00000000000 */
[----:B------:R-:W-:-:S00]  /*0350*/  NOP ;  /* 0x0000000000007918 */ /* 0x000fc00000000000 */
[----:B------:R-:W-:-:S00]  /*0360*/  NOP ;  /* 0x0000000000007918 */ /* 0x000fc00000000000 */
[----:B------:R-:W-:-:S00]  /*0370*/  NOP ;  /* 0x0000000000007918 */ /* 0x000fc00000000000 */
.L_x_2:


//--------------------- .nv.shared.reserved.0     --------------------------
	.section	.nv.shared.reserved.0,"aw",@nobits
	.weak		__nv_reservedSMEM_offset_0_alias
	.size		__nv_reservedSMEM_offset_0_alias, 0, 64
	.other		__nv_reservedSMEM_offset_0_alias,@"STO_CUDA_RESERVED_SHARED STV_DEFAULT"
__nv_reservedSMEM_offset_0_alias:
	.zero		0
	.zero		64


//--------------------- .nv.constant0._Z16partition_kernelPiiS_S_iS_S_ --------------------------
	.section	.nv.constant0._Z16partition_kernelPiiS_S_iS_S_,"a",@progbits
	.sectionflags	@""
	.align	4
.nv.constant0._Z16partition_kernelPiiS_S_iS_S_:
	.zero		952


//--------------------- SYMBOLS --------------------------

	.type		.nv.reservedSmem.offset0,@object
	.size		.nv.reservedSmem.offset0,0x4
